	.headerflags	@"EF_CUDA_TEXMODE_UNIFIED EF_CUDA_64BIT_ADDRESS EF_CUDA_ACCELERATORS EF_CUDA_SM90 EF_CUDA_VIRTUAL_SM(EF_CUDA_SM90)"
	.elftype	@"ET_EXEC"


//--------------------- .nv.info                  --------------------------
	.section	.nv.info,"",@"SHT_CUDA_INFO"
	.align	4


	//----- nvinfo : EIATTR_REGCOUNT
	.align		4
        /*0000*/ 	.byte	0x04, 0x2f
        /*0002*/ 	.short	(.L_1 - .L_0)
	.align		4
.L_0:
        /*0004*/ 	.word	index@(triton_poi_fused_convolution_hardtanh_13)
        /*0008*/ 	.word	0x00000010


	//----- nvinfo : EIATTR_MIN_STACK_SIZE
	.align		4
.L_1:
        /*000c*/ 	.byte	0x04, 0x12
        /*000e*/ 	.short	(.L_3 - .L_2)
	.align		4
.L_2:
        /*0010*/ 	.word	index@(triton_poi_fused_convolution_hardtanh_13)
        /*0014*/ 	.word	0x00000000


	//----- nvinfo : EIATTR_FRAME_SIZE
	.align		4
.L_3:
        /*0018*/ 	.byte	0x04, 0x11
        /*001a*/ 	.short	(.L_5 - .L_4)
	.align		4
.L_4:
        /*001c*/ 	.word	index@(triton_poi_fused_convolution_hardtanh_13)
        /*0020*/ 	.word	0x00000000


	//----- nvinfo : EIATTR_MIN_STACK_SIZE
	.align		4
.L_5:
        /*0024*/ 	.byte	0x04, 0x12
        /*0026*/ 	.short	(.L_7 - .L_6)
	.align		4
.L_6:
        /*0028*/ 	.word	index@(triton_poi_fused_convolution_hardtanh_13)
        /*002c*/ 	.word	0x00000000
.L_7:


//--------------------- .nv.info.triton_poi_fused_convolution_hardtanh_13 --------------------------
	.section	.nv.info.triton_poi_fused_convolution_hardtanh_13,"",@"SHT_CUDA_INFO"
	.sectionflags	@""
	.align	4


	//----- nvinfo : EIATTR_CUDA_API_VERSION
	.align		4
        /*0000*/ 	.byte	0x04, 0x37
        /*0002*/ 	.short	(.L_9 - .L_8)
.L_8:
        /*0004*/ 	.word	0x0000007c


	//----- nvinfo : EIATTR_KPARAM_INFO
	.align		4
.L_9:
        /*0008*/ 	.byte	0x04, 0x17
        /*000a*/ 	.short	(.L_11 - .L_10)
.L_10:
        /*000c*/ 	.word	0x00000000
        /*0010*/ 	.short	0x0003
        /*0012*/ 	.short	0x0018
        /*0014*/ 	.byte	0x00, 0xf0, 0x11, 0x00


	//----- nvinfo : EIATTR_KPARAM_INFO
	.align		4
.L_11:
        /*0018*/ 	.byte	0x04, 0x17
        /*001a*/ 	.short	(.L_13 - .L_12)
.L_12:
        /*001c*/ 	.word	0x00000000
        /*0020*/ 	.short	0x0002
        /*0022*/ 	.short	0x0010
        /*0024*/ 	.byte	0x00, 0xf4, 0x21, 0x00


	//----- nvinfo : EIATTR_KPARAM_INFO
	.align		4
.L_13:
        /*0028*/ 	.byte	0x04, 0x17
        /*002a*/ 	.short	(.L_15 - .L_14)
.L_14:
        /*002c*/ 	.word	0x00000000
        /*0030*/ 	.short	0x0001
        /*0032*/ 	.short	0x0008
        /*0034*/ 	.byte	0x00, 0xf4, 0x21, 0x00


	//----- nvinfo : EIATTR_KPARAM_INFO
	.align		4
.L_15:
        /*0038*/ 	.byte	0x04, 0x17
        /*003a*/ 	.short	(.L_17 - .L_16)
.L_16:
        /*003c*/ 	.word	0x00000000
        /*0040*/ 	.short	0x0000
        /*0042*/ 	.short	0x0000
        /*0044*/ 	.byte	0x00, 0xf4, 0x21, 0x00


	//----- nvinfo : EIATTR_SPARSE_MMA_MASK
	.align		4
.L_17:
        /*0048*/ 	.byte	0x03, 0x50
        /*004a*/ 	.short	0x0000


	//----- nvinfo : EIATTR_MAXREG_COUNT
	.align		4
        /*004c*/ 	.byte	0x03, 0x1b
        /*004e*/ 	.short	0x00ff


	//----- nvinfo : EIATTR_EXIT_INSTR_OFFSETS
	.align		4
        /*0050*/ 	.byte	0x04, 0x1c
        /*0052*/ 	.short	(.L_19 - .L_18)


	//   ....[0]....
.L_18:
        /*0054*/ 	.word	0x00000230


	//   ....[1]....
        /*0058*/ 	.word	0x00000250


	//----- nvinfo : EIATTR_REQNTID
	.align		4
.L_19:
        /*005c*/ 	.byte	0x04, 0x10
        /*005e*/ 	.short	(.L_21 - .L_20)
.L_20:
        /*0060*/ 	.word	0x00000080
        /*0064*/ 	.word	0x00000001
        /*0068*/ 	.word	0x00000001


	//----- nvinfo : EIATTR_CBANK_PARAM_SIZE
	.align		4
.L_21:
        /*006c*/ 	.byte	0x03, 0x19
        /*006e*/ 	.short	0x001c


	//----- nvinfo : EIATTR_PARAM_CBANK
	.align		4
        /*0070*/ 	.byte	0x04, 0x0a
        /*0072*/ 	.short	(.L_23 - .L_22)
	.align		4
.L_22:
        /*0074*/ 	.word	index@(.nv.constant0.triton_poi_fused_convolution_hardtanh_13)
        /*0078*/ 	.short	0x0210
        /*007a*/ 	.short	0x001c


	//----- nvinfo : EIATTR_SW_WAR
	.align		4
.L_23:
        /*007c*/ 	.byte	0x04, 0x36
        /*007e*/ 	.short	(.L_25 - .L_24)
.L_24:
        /*0080*/ 	.word	0x00000008
.L_25:


//--------------------- .nv.callgraph             --------------------------
	.section	.nv.callgraph,"",@"SHT_CUDA_CALLGRAPH"
	.align	4
	.sectionentsize	8
	.align		4
        /*0000*/ 	.word	0x00000000
	.align		4
        /*0004*/ 	.word	0xffffffff
	.align		4
        /*0008*/ 	.word	0x00000000
	.align		4
        /*000c*/ 	.word	0xfffffffe
	.align		4
        /*0010*/ 	.word	0x00000000
	.align		4
        /*0014*/ 	.word	0xfffffffd
	.align		4
        /*0018*/ 	.word	0x00000000
	.align		4
        /*001c*/ 	.word	0xfffffffc


//--------------------- .text.triton_poi_fused_convolution_hardtanh_13 --------------------------
	.section	.text.triton_poi_fused_convolution_hardtanh_13,"ax",@progbits
	.align	128
        .global         triton_poi_fused_convolution_hardtanh_13
        .type           triton_poi_fused_convolution_hardtanh_13,@function
        .size           triton_poi_fused_convolution_hardtanh_13,(.L_x_1 - triton_poi_fused_convolution_hardtanh_13)
        .other          triton_poi_fused_convolution_hardtanh_13,@"STO_CUDA_ENTRY STV_DEFAULT"
triton_poi_fused_convolution_hardtanh_13:
.text.triton_poi_fused_convolution_hardtanh_13:
[----:B------:R-:W0:Y:S02]  /*0000*/  LDC R1, c[0x0][0x28] ;  /* 0x00000a00ff017b82 */ /* 0x000e240000000800 */
[----:B------:R-:W1:Y:S01]  /*0010*/  S2R R0, SR_TID.X ;  /* 0x0000000000007919 */ /* 0x000e620000002100 */
[----:B------:R-:W2:Y:S01]  /*0020*/  LDC.64 R4, c[0x0][0x218] ;  /* 0x00008600ff047b82 */ /* 0x000ea20000000a00 */
[----:B------:R-:W-:Y:S02]  /*0030*/  CS2R R10, SRZ ;  /* 0x00000000000a7805 */ /* 0x000fe4000001ff00 */
[----:B------:R-:W-:Y:S01]  /*0040*/  CS2R R12, SRZ ;  /* 0x00000000000c7805 */ /* 0x000fe2000001ff00 */
[----:B------:R-:W3:Y:S01]  /*0050*/  S2R R9, SR_CTAID.X ;  /* 0x0000000000097919 */ /* 0x000ee20000002500 */
[----:B------:R-:W-:-:S03]  /*0060*/  ULDC.64 UR4, c[0x0][0x208] ;  /* 0x0000820000047ab9 */ /* 0x000fc60000000a00 */
[----:B------:R-:W4:Y:S01]  /*0070*/  LDC.64 R2, c[0x0][0x210] ;  /* 0x00008400ff027b82 */ /* 0x000f220000000a00 */
[----:B-1----:R-:W-:Y:S01]  /*0080*/  IMAD.SHL.U32 R0, R0, 0x2, RZ ;  /* 0x0000000200007824 */ /* 0x002fe200078e00ff */
[----:B---3--:R-:W-:-:S04]  /*0090*/  SHF.R.S32.HI R6, RZ, 0x17, R9 ;  /* 0x00000017ff067819 */ /* 0x008fc80000011409 */
[----:B------:R-:W-:-:S05]  /*00a0*/  LOP3.LUT R0, R0, 0xfe, RZ, 0xc0, !PT ;  /* 0x000000fe00007812 */ /* 0x000fca00078ec0ff */
[----:B------:R-:W-:Y:S01]  /*00b0*/  IMAD R9, R9, 0x100, R0 ;  /* 0x0000010009097824 */ /* 0x000fe200078e0200 */
[----:B------:R-:W-:-:S03]  /*00c0*/  SGXT R0, R6, 0x1 ;  /* 0x000000010600781a */ /* 0x000fc60000000200 */
[C---:B----4-:R-:W-:Y:S01]  /*00d0*/  IMAD.WIDE R2, R9.reuse, 0x4, R2 ;  /* 0x0000000409027825 */ /* 0x050fe200078e0202 */
[----:B------:R-:W-:Y:S02]  /*00e0*/  LEA.HI R0, R0, R9, RZ, 0x6 ;  /* 0x0000000900007211 */ /* 0x000fe400078f30ff */
[----:B------:R-:W-:Y:S02]  /*00f0*/  ISETP.GE.AND P0, PT, R9, 0x3100, PT ;  /* 0x000031000900780c */ /* 0x000fe40003f06270 */
[----:B------:R-:W-:-:S05]  /*0100*/  LOP3.LUT R0, R0, 0xffffffc0, RZ, 0xc0, !PT ;  /* 0xffffffc000007812 */ /* 0x000fca00078ec0ff */
[----:B------:R-:W-:-:S04]  /*0110*/  IMAD.IADD R7, R9, 0x1, -R0 ;  /* 0x0000000109077824 */ /* 0x000fc800078e0a00 */
[----:B--2---:R-:W-:Y:S02]  /*0120*/  IMAD.WIDE R4, R7, 0x4, R4 ;  /* 0x0000000407047825 */ /* 0x004fe400078e0204 */
[----:B------:R1:W2:Y:S01]  /*0130*/  @!P0 LDG.E.64 R10, desc[UR4][R2.64] ;  /* 0x00000004020a8981 */ /* 0x0002a2000c1e1b00 */
[----:B------:R-:W1:Y:S03]  /*0140*/  LDC.64 R6, c[0x0][0x220] ;  /* 0x00008800ff067b82 */ /* 0x000e660000000a00 */
[----:B------:R-:W2:Y:S01]  /*0150*/  @!P0 LDG.E.EL.64 R12, desc[UR4][R4.64] ;  /* 0x00000004040c8981 */ /* 0x000ea2000c2e1b00 */
[----:B-1----:R-:W-:-:S04]  /*0160*/  IMAD.WIDE R2, R9, 0x4, R6 ;  /* 0x0000000409027825 */ /* 0x002fc800078e0206 */
[----:B--2---:R-:W-:Y:S01]  /*0170*/  FADD R10, R12, R10 ;  /* 0x0000000a0c0a7221 */ /* 0x004fe20000000000 */
[----:B------:R-:W-:-:S04]  /*0180*/  FADD R11, R13, R11 ;  /* 0x0000000b0d0b7221 */ /* 0x000fc80000000000 */
[C---:B------:R-:W-:Y:S02]  /*0190*/  FSETP.GTU.AND P1, PT, R10.reuse, RZ, PT ;  /* 0x000000ff0a00720b */ /* 0x040fe40003f2c000 */
[C---:B------:R-:W-:Y:S02]  /*01a0*/  FSETP.GTU.AND P2, PT, R11.reuse, RZ, PT ;  /* 0x000000ff0b00720b */ /* 0x040fe40003f4c000 */
[----:B------:R-:W-:Y:S02]  /*01b0*/  FSEL R10, R10, RZ, P1 ;  /* 0x000000ff0a0a7208 */ /* 0x000fe40000800000 */
[----:B------:R-:W-:Y:S02]  /*01c0*/  FSEL R11, R11, RZ, P2 ;  /* 0x000000ff0b0b7208 */ /* 0x000fe40001000000 */
[----:B------:R-:W-:Y:S02]  /*01d0*/  FSETP.GEU.AND P3, PT, R10, 6, PT ;  /* 0x40c000000a00780b */ /* 0x000fe40003f6e000 */
[----:B------:R-:W-:-:S02]  /*01e0*/  FSETP.GEU.AND P4, PT, R11, 6, PT ;  /* 0x40c000000b00780b */ /* 0x000fc40003f8e000 */
[----:B------:R-:W-:Y:S02]  /*01f0*/  FSETP.NAN.AND P1, PT, R10, R10, PT ;  /* 0x0000000a0a00720b */ /* 0x000fe40003f28000 */
[----:B------:R-:W-:-:S07]  /*0200*/  FSETP.NAN.AND P2, PT, R11, R11, PT ;  /* 0x0000000b0b00720b */ /* 0x000fce0003f48000 */
[----:B------:R-:W-:Y:S02]  /*0210*/  @P3 SEL R10, R10, 0x40c00000, P1 ;  /* 0x40c000000a0a3807 */ /* 0x000fe40000800000 */
[----:B------:R-:W-:Y:S01]  /*0220*/  @P4 SEL R11, R11, 0x40c00000, P2 ;  /* 0x40c000000b0b4807 */ /* 0x000fe20001000000 */
[----:B------:R-:W-:Y:S06]  /*0230*/  @P0 EXIT ;  /* 0x000000000000094d */ /* 0x000fec0003800000 */
[----:B------:R-:W-:Y:S01]  /*0240*/  STG.E.64 desc[UR4][R2.64], R10 ;  /* 0x0000000a02007986 */ /* 0x000fe2000c101b04 */
[----:B------:R-:W-:Y:S05]  /*0250*/  EXIT ;  /* 0x000000000000794d */ /* 0x000fea0003800000 */
.L_x_0:
[----:B------:R-:W-:-:S00]  /*0260*/  BRA `(.L_x_0) ;  /* 0xfffffffc00fc7947 */ /* 0x000fc0000383ffff */
[----:B------:R-:W-:-:S00]  /*0270*/  NOP ;  /* 0x0000000000007918 */ /* 0x000fc00000000000 */
        /* <DEDUP_REMOVED lines=8> */
.L_x_1:


//--------------------- .nv.constant0.triton_poi_fused_convolution_hardtanh_13 --------------------------
	.section	.nv.constant0.triton_poi_fused_convolution_hardtanh_13,"a",@progbits
	.sectionflags	@""
	.align	4
.nv.constant0.triton_poi_fused_convolution_hardtanh_13:
	.zero		556
